//
// Generated by NVIDIA NVVM Compiler
//
// Compiler Build ID: CL-36424714
// Cuda compilation tools, release 13.0, V13.0.88
// Based on NVVM 20.0.0
//

.version 9.0
.target sm_100
.address_size 64

	// .globl	_Z10pythagorasPiS_S_S_

.visible .entry _Z10pythagorasPiS_S_S_(
	.param .u64 .ptr .align 1 _Z10pythagorasPiS_S_S__param_0,
	.param .u64 .ptr .align 1 _Z10pythagorasPiS_S_S__param_1,
	.param .u64 .ptr .align 1 _Z10pythagorasPiS_S_S__param_2,
	.param .u64 .ptr .align 1 _Z10pythagorasPiS_S_S__param_3
)
{
	.reg .pred 	%p<2>;
	.reg .b32 	%r<8>;
	.reg .b64 	%rd<9>;

	ld.param.u64 	%rd1, [_Z10pythagorasPiS_S_S__param_0];
	ld.param.u64 	%rd2, [_Z10pythagorasPiS_S_S__param_1];
	ld.param.u64 	%rd3, [_Z10pythagorasPiS_S_S__param_2];
	ld.param.u64 	%rd4, [_Z10pythagorasPiS_S_S__param_3];
	cvta.to.global.u64 	%rd5, %rd3;
	cvta.to.global.u64 	%rd6, %rd2;
	cvta.to.global.u64 	%rd7, %rd1;
	ld.global.u32 	%r1, [%rd7];
	ld.global.u32 	%r2, [%rd6];
	ld.global.u32 	%r3, [%rd5];
	mul.lo.s32 	%r4, %r1, %r1;
	mad.lo.s32 	%r5, %r2, %r2, %r4;
	mul.lo.s32 	%r6, %r3, %r3;
	setp.eq.s32 	%p1, %r5, %r6;
	selp.u32 	%r7, 1, 0, %p1;
	cvta.to.global.u64 	%rd8, %rd4;
	st.global.u32 	[%rd8], %r7;
	ret;

}


// ===== COMPILED SASS (sm_100) =====

	.target	sm_100

	.elftype	@"ET_EXEC"


//--------------------- .note.nv.tkinfo           --------------------------
	.section	.note.nv.tkinfo,"",@"SHT_NOTE"
	.sectionflags	@"SHF_NOTE_NV_TKINFO"
	.tkinfo
        /*0018*/ 	.word	0x00000002
        /*0030*/ 	.string	""
        /*0030*/ 	.string	"ptxas"
        /*0030*/ 	.string	"Cuda compilation tools, release 13.0, V13.0.88"
        /*0030*/ 	.string	"Build cuda_13.0.r13.0/compiler.36424714_0"
        /*0030*/ 	.string	"-arch sm_100 -m 64 "



//--------------------- .note.nv.cuinfo           --------------------------
	.section	.note.nv.cuinfo,"",@"SHT_NOTE"
	.sectionflags	@"SHF_NOTE_NV_CUINFO"
        /*0018*/ 	.short	0x0002
        /*001a*/ 	.short	0x0064
        /*001c*/ 	.short	0x0082
	.zero		2


//--------------------- .nv.info                  --------------------------
	.section	.nv.info,"",@"SHT_CUDA_INFO"
	.align	4


	//----- nvinfo : EIATTR_REGCOUNT
	.align		4
        /*0000*/ 	.byte	0x04, 0x2f
        /*0002*/ 	.short	(.L_1 - .L_0)
	.align		4
.L_0:
        /*0004*/ 	.word	index@(_Z10pythagorasPiS_S_S_)
        /*0008*/ 	.word	0x0000000e


	//----- nvinfo : EIATTR_FRAME_SIZE
	.align		4
.L_1:
        /*000c*/ 	.byte	0x04, 0x11
        /*000e*/ 	.short	(.L_3 - .L_2)
	.align		4
.L_2:
        /*0010*/ 	.word	index@(_Z10pythagorasPiS_S_S_)
        /*0014*/ 	.word	0x00000000


	//----- nvinfo : EIATTR_MIN_STACK_SIZE
	.align		4
.L_3:
        /*0018*/ 	.byte	0x04, 0x12
        /*001a*/ 	.short	(.L_5 - .L_4)
	.align		4
.L_4:
        /*001c*/ 	.word	index@(_Z10pythagorasPiS_S_S_)
        /*0020*/ 	.word	0x00000000
.L_5:


//--------------------- .nv.compat                --------------------------
	.section	.nv.compat,"",@"SHT_CUDA_COMPAT_INFO"
	.align	4
        /*0000*/ 	.byte	0x02, 0x09, 0x00, 0x00, 0x02, 0x02, 0x01, 0x00, 0x02, 0x05, 0x05, 0x00, 0x03, 0x07, 0x01, 0x01
        /*0010*/ 	.byte	0x02, 0x03, 0x00, 0x00, 0x02, 0x06, 0x01, 0x00, 0x04, 0x0b, 0x08, 0x00, 0x09, 0x00, 0x00, 0x00
        /*0020*/ 	.byte	0x00, 0x00, 0x00, 0x00


//--------------------- .nv.info._Z10pythagorasPiS_S_S_ --------------------------
	.section	.nv.info._Z10pythagorasPiS_S_S_,"",@"SHT_CUDA_INFO"
	.sectionflags	@""
	.align	4


	//----- nvinfo : EIATTR_CUDA_API_VERSION
	.align		4
        /*0000*/ 	.byte	0x04, 0x37
        /*0002*/ 	.short	(.L_7 - .L_6)
.L_6:
        /*0004*/ 	.word	0x00000082


	//----- nvinfo : EIATTR_KPARAM_INFO
	.align		4
.L_7:
        /*0008*/ 	.byte	0x04, 0x17
        /*000a*/ 	.short	(.L_9 - .L_8)
.L_8:
        /*000c*/ 	.word	0x00000000
        /*0010*/ 	.short	0x0003
        /*0012*/ 	.short	0x0018
        /*0014*/ 	.byte	0x00, 0xf5, 0x21, 0x00


	//----- nvinfo : EIATTR_KPARAM_INFO
	.align		4
.L_9:
        /*0018*/ 	.byte	0x04, 0x17
        /*001a*/ 	.short	(.L_11 - .L_10)
.L_10:
        /*001c*/ 	.word	0x00000000
        /*0020*/ 	.short	0x0002
        /*0022*/ 	.short	0x0010
        /*0024*/ 	.byte	0x00, 0xf5, 0x21, 0x00


	//----- nvinfo : EIATTR_KPARAM_INFO
	.align		4
.L_11:
        /*0028*/ 	.byte	0x04, 0x17
        /*002a*/ 	.short	(.L_13 - .L_12)
.L_12:
        /*002c*/ 	.word	0x00000000
        /*0030*/ 	.short	0x0001
        /*0032*/ 	.short	0x0008
        /*0034*/ 	.byte	0x00, 0xf5, 0x21, 0x00


	//----- nvinfo : EIATTR_KPARAM_INFO
	.align		4
.L_13:
        /*0038*/ 	.byte	0x04, 0x17
        /*003a*/ 	.short	(.L_15 - .L_14)
.L_14:
        /*003c*/ 	.word	0x00000000
        /*0040*/ 	.short	0x0000
        /*0042*/ 	.short	0x0000
        /*0044*/ 	.byte	0x00, 0xf5, 0x21, 0x00


	//----- nvinfo : EIATTR_SPARSE_MMA_MASK
	.align		4
.L_15:
        /*0048*/ 	.byte	0x03, 0x50
        /*004a*/ 	.short	0x0000


	//----- nvinfo : EIATTR_MAXREG_COUNT
	.align		4
        /*004c*/ 	.byte	0x03, 0x1b
        /*004e*/ 	.short	0x00ff


	//----- nvinfo : EIATTR_MERCURY_ISA_VERSION
	.align		4
        /*0050*/ 	.byte	0x03, 0x5f
        /*0052*/ 	.short	0x0101


	//----- nvinfo : EIATTR_VRC_CTA_INIT_COUNT
	.align		4
        /*0054*/ 	.byte	0x02, 0x4a
	.zero		1
	.zero		1


	//----- nvinfo : EIATTR_EXIT_INSTR_OFFSETS
	.align		4
        /*0058*/ 	.byte	0x04, 0x1c
        /*005a*/ 	.short	(.L_17 - .L_16)


	//   ....[0]....
.L_16:
        /*005c*/ 	.word	0x000000f0


	//----- nvinfo : EIATTR_CBANK_PARAM_SIZE
	.align		4
.L_17:
        /*0060*/ 	.byte	0x03, 0x19
        /*0062*/ 	.short	0x0020


	//----- nvinfo : EIATTR_PARAM_CBANK
	.align		4
        /*0064*/ 	.byte	0x04, 0x0a
        /*0066*/ 	.short	(.L_19 - .L_18)
	.align		4
.L_18:
        /*0068*/ 	.word	index@(.nv.constant0._Z10pythagorasPiS_S_S_)
        /*006c*/ 	.short	0x0380
        /*006e*/ 	.short	0x0020


	//----- nvinfo : EIATTR_SW_WAR
	.align		4
.L_19:
        /*0070*/ 	.byte	0x04, 0x36
        /*0072*/ 	.short	(.L_21 - .L_20)
.L_20:
        /*0074*/ 	.word	0x00000008
.L_21:


//--------------------- .nv.callgraph             --------------------------
	.section	.nv.callgraph,"",@"SHT_CUDA_CALLGRAPH"
	.align	4
	.sectionentsize	8
	.align		4
        /*0000*/ 	.word	0x00000000
	.align		4
        /*0004*/ 	.word	0xffffffff
	.align		4
        /*0008*/ 	.word	0x00000000
	.align		4
        /*000c*/ 	.word	0xfffffffe
	.align		4
        /*0010*/ 	.word	0x00000000
	.align		4
        /*0014*/ 	.word	0xfffffffd
	.align		4
        /*0018*/ 	.word	0x00000000
	.align		4
        /*001c*/ 	.word	0xfffffffc


//--------------------- .text._Z10pythagorasPiS_S_S_ --------------------------
	.section	.text._Z10pythagorasPiS_S_S_,"ax",@progbits
	.align	128
        .global         _Z10pythagorasPiS_S_S_
        .type           _Z10pythagorasPiS_S_S_,@function
        .size           _Z10pythagorasPiS_S_S_,(.L_x_1 - _Z10pythagorasPiS_S_S_)
        .other          _Z10pythagorasPiS_S_S_,@"STO_CUDA_ENTRY STV_DEFAULT"
_Z10pythagorasPiS_S_S_:
.text._Z10pythagorasPiS_S_S_:
[----:B------:R-:W-:Y:S08]  /*0000*/  LDC R1, c[0x0][0x37c] ;  /* 0x0000df00ff017b82 */ /* 0x000ff00000000800 */
[----:B------:R-:W0:Y:S01]  /*0010*/  LDC.64 R2, c[0x0][0x380] ;  /* 0x0000e000ff027b82 */ /* 0x000e220000000a00 */
[----:B------:R-:W0:Y:S07]  /*0020*/  LDCU.64 UR4, c[0x0][0x358] ;  /* 0x00006b00ff0477ac */ /* 0x000e2e0008000a00 */
[----:B------:R-:W1:Y:S08]  /*0030*/  LDC.64 R6, c[0x0][0x390] ;  /* 0x0000e400ff067b82 */ /* 0x000e700000000a00 */
[----:B------:R-:W2:Y:S01]  /*0040*/  LDC.64 R4, c[0x0][0x388] ;  /* 0x0000e200ff047b82 */ /* 0x000ea20000000a00 */
[----:B0-----:R-:W3:Y:S04]  /*0050*/  LDG.E R2, desc[UR4][R2.64] ;  /* 0x0000000402027981 */ /* 0x001ee8000c1e1900 */
[----:B-1----:R-:W4:Y:S04]  /*0060*/  LDG.E R6, desc[UR4][R6.64] ;  /* 0x0000000406067981 */ /* 0x002f28000c1e1900 */
[----:B--2---:R-:W2:Y:S01]  /*0070*/  LDG.E R4, desc[UR4][R4.64] ;  /* 0x0000000404047981 */ /* 0x004ea2000c1e1900 */
[----:B------:R-:W0:Y:S01]  /*0080*/  LDC.64 R8, c[0x0][0x398] ;  /* 0x0000e600ff087b82 */ /* 0x000e220000000a00 */
[----:B---3--:R-:W-:-:S02]  /*0090*/  IMAD R11, R2, R2, RZ ;  /* 0x00000002020b7224 */ /* 0x008fc400078e02ff */
[----:B----4-:R-:W-:Y:S02]  /*00a0*/  IMAD R0, R6, R6, RZ ;  /* 0x0000000606007224 */ /* 0x010fe400078e02ff */
[----:B--2---:R-:W-:-:S05]  /*00b0*/  IMAD R11, R4, R4, R11 ;  /* 0x00000004040b7224 */ /* 0x004fca00078e020b */
[----:B------:R-:W-:-:S04]  /*00c0*/  ISETP.NE.AND P0, PT, R11, R0, PT ;  /* 0x000000000b00720c */ /* 0x000fc80003f05270 */
[----:B------:R-:W-:-:S05]  /*00d0*/  SEL R11, RZ, 0x1, P0 ;  /* 0x00000001ff0b7807 */ /* 0x000fca0000000000 */
[----:B0-----:R-:W-:Y:S01]  /*00e0*/  STG.E desc[UR4][R8.64], R11 ;  /* 0x0000000b08007986 */ /* 0x001fe2000c101904 */
[----:B------:R-:W-:Y:S05]  /*00f0*/  EXIT ;  /* 0x000000000000794d */ /* 0x000fea0003800000 */
.L_x_0:
[----:B------:R-:W-:-:S00]  /*0100*/  BRA `(.L_x_0) ;  /* 0xfffffffc00fc7947 */ /* 0x000fc0000383ffff */
[----:B------:R-:W-:-:S00]  /*0110*/  NOP ;  /* 0x0000000000007918 */ /* 0x000fc00000000000 */
        /* <DEDUP_REMOVED lines=14> */
.L_x_1:


//--------------------- .nv.shared.reserved.0     --------------------------
	.section	.nv.shared.reserved.0,"aw",@nobits
	.weak		__nv_reservedSMEM_offset_0_alias
	.size		__nv_reservedSMEM_offset_0_alias, 0, 64
	.other		__nv_reservedSMEM_offset_0_alias,@"STO_CUDA_RESERVED_SHARED STV_DEFAULT"
__nv_reservedSMEM_offset_0_alias:
	.zero		0
	.zero		64


//--------------------- .nv.constant0._Z10pythagorasPiS_S_S_ --------------------------
	.section	.nv.constant0._Z10pythagorasPiS_S_S_,"a",@progbits
	.sectionflags	@""
	.align	4
.nv.constant0._Z10pythagorasPiS_S_S_:
	.zero		928


//--------------------- SYMBOLS --------------------------

	.type		.nv.reservedSmem.offset0,@object
	.size		.nv.reservedSmem.offset0,0x4
